//
// Generated by NVIDIA NVVM Compiler
//
// Compiler Build ID: CL-36424714
// Cuda compilation tools, release 13.0, V13.0.88
// Based on NVVM 20.0.0
//

.version 9.0
.target sm_100
.address_size 64

	// .globl	_Z28unique_globalid_2Darray_calcPi
.extern .func  (.param .b32 func_retval0) vprintf
(
	.param .b64 vprintf_param_0,
	.param .b64 vprintf_param_1
)
;
.global .align 1 .b8 $str[135] = {110, 114, 111, 119, 115, 95, 116, 111, 95, 115, 107, 105, 112, 58, 32, 37, 100, 44, 32, 110, 95, 105, 110, 100, 95, 102, 111, 114, 95, 115, 107, 105, 112, 112, 101, 100, 95, 114, 111, 119, 115, 58, 32, 37, 100, 44, 32, 110, 98, 108, 111, 99, 107, 115, 95, 116, 111, 95, 115, 107, 105, 112, 95, 101, 97, 99, 104, 114, 111, 119, 58, 32, 37, 100, 44, 32, 110, 95, 105, 110, 100, 95, 102, 111, 114, 95, 115, 107, 105, 112, 112, 101, 100, 95, 98, 108, 111, 99, 107, 115, 58, 32, 37, 100, 44, 32, 108, 111, 99, 97, 108, 95, 116, 104, 114, 101, 97, 100, 105, 100, 58, 32, 37, 100, 44, 32, 103, 105, 100, 58, 32, 37, 100, 10};
.global .align 1 .b8 $str$1[38] = {118, 97, 108, 117, 101, 32, 111, 102, 32, 116, 104, 101, 32, 97, 114, 114, 97, 121, 32, 97, 116, 32, 105, 110, 100, 101, 120, 32, 37, 100, 32, 105, 115, 32, 37, 100, 10};

.visible .entry _Z28unique_globalid_2Darray_calcPi(
	.param .u64 .ptr .align 1 _Z28unique_globalid_2Darray_calcPi_param_0
)
{
	.local .align 8 .b8 	__local_depot0[24];
	.reg .b64 	%SP;
	.reg .b64 	%SPL;
	.reg .b32 	%r<20>;
	.reg .b64 	%rd<11>;

	mov.u64 	%SPL, __local_depot0;
	cvta.local.u64 	%SP, %SPL;
	ld.param.u64 	%rd1, [_Z28unique_globalid_2Darray_calcPi_param_0];
	cvta.to.global.u64 	%rd2, %rd1;
	add.u64 	%rd3, %SP, 0;
	add.u64 	%rd4, %SPL, 0;
	mov.u32 	%r1, %ctaid.y;
	mov.u32 	%r2, %ntid.x;
	mov.u32 	%r3, %ntid.y;
	mul.lo.s32 	%r4, %r2, %r3;
	mov.u32 	%r5, %nctaid.y;
	mul.lo.s32 	%r6, %r5, %r1;
	mul.lo.s32 	%r7, %r6, %r4;
	mov.u32 	%r8, %ctaid.x;
	mul.lo.s32 	%r9, %r4, %r8;
	mov.u32 	%r10, %tid.y;
	mov.u32 	%r11, %tid.x;
	mad.lo.s32 	%r12, %r10, %r2, %r11;
	add.s32 	%r13, %r12, %r9;
	add.s32 	%r14, %r13, %r7;
	st.local.v2.u32 	[%rd4], {%r1, %r7};
	st.local.v2.u32 	[%rd4+8], {%r8, %r9};
	st.local.v2.u32 	[%rd4+16], {%r12, %r14};
	mov.u64 	%rd5, $str;
	cvta.global.u64 	%rd6, %rd5;
	{ // callseq 0, 0
	.param .b64 param0;
	st.param.b64 	[param0], %rd6;
	.param .b64 param1;
	st.param.b64 	[param1], %rd3;
	.param .b32 retval0;
	call.uni (retval0), 
	vprintf, 
	(
	param0, 
	param1
	);
	ld.param.b32 	%r15, [retval0];
	} // callseq 0
	mul.wide.s32 	%rd7, %r14, 4;
	add.s64 	%rd8, %rd2, %rd7;
	ld.global.u32 	%r17, [%rd8];
	st.local.v2.u32 	[%rd4], {%r14, %r17};
	mov.u64 	%rd9, $str$1;
	cvta.global.u64 	%rd10, %rd9;
	{ // callseq 1, 0
	.param .b64 param0;
	st.param.b64 	[param0], %rd10;
	.param .b64 param1;
	st.param.b64 	[param1], %rd3;
	.param .b32 retval0;
	call.uni (retval0), 
	vprintf, 
	(
	param0, 
	param1
	);
	ld.param.b32 	%r18, [retval0];
	} // callseq 1
	ret;

}


// ===== COMPILED SASS (sm_100) =====

	.target	sm_100

	.elftype	@"ET_EXEC"


//--------------------- .note.nv.tkinfo           --------------------------
	.section	.note.nv.tkinfo,"",@"SHT_NOTE"
	.sectionflags	@"SHF_NOTE_NV_TKINFO"
	.tkinfo
        /*0018*/ 	.word	0x00000002
        /*0030*/ 	.string	""
        /*0030*/ 	.string	"ptxas"
        /*0030*/ 	.string	"Cuda compilation tools, release 13.0, V13.0.88"
        /*0030*/ 	.string	"Build cuda_13.0.r13.0/compiler.36424714_0"
        /*0030*/ 	.string	"-arch sm_100 -m 64 "



//--------------------- .note.nv.cuinfo           --------------------------
	.section	.note.nv.cuinfo,"",@"SHT_NOTE"
	.sectionflags	@"SHF_NOTE_NV_CUINFO"
        /*0018*/ 	.short	0x0002
        /*001a*/ 	.short	0x0064
        /*001c*/ 	.short	0x0082
	.zero		2


//--------------------- .nv.info                  --------------------------
	.section	.nv.info,"",@"SHT_CUDA_INFO"
	.align	4


	//----- nvinfo : EIATTR_REGCOUNT
	.align		4
        /*0000*/ 	.byte	0x04, 0x2f
        /*0002*/ 	.short	(.L_3 - .L_2)
	.align		4
.L_2:
        /*0004*/ 	.word	index@(_Z28unique_globalid_2Darray_calcPi)
        /*0008*/ 	.word	0x00000018


	//----- nvinfo : EIATTR_FRAME_SIZE
	.align		4
.L_3:
        /*000c*/ 	.byte	0x04, 0x11
        /*000e*/ 	.short	(.L_5 - .L_4)
	.align		4
.L_4:
        /*0010*/ 	.word	index@(_Z28unique_globalid_2Darray_calcPi)
        /*0014*/ 	.word	0x00000018


	//----- nvinfo : EIATTR_MIN_STACK_SIZE
	.align		4
.L_5:
        /*0018*/ 	.byte	0x04, 0x12
        /*001a*/ 	.short	(.L_7 - .L_6)
	.align		4
.L_6:
        /*001c*/ 	.word	index@(_Z28unique_globalid_2Darray_calcPi)
        /*0020*/ 	.word	0x00000018
.L_7:


//--------------------- .nv.compat                --------------------------
	.section	.nv.compat,"",@"SHT_CUDA_COMPAT_INFO"
	.align	4
        /*0000*/ 	.byte	0x02, 0x09, 0x00, 0x00, 0x02, 0x02, 0x01, 0x00, 0x02, 0x05, 0x05, 0x00, 0x03, 0x07, 0x01, 0x01
        /*0010*/ 	.byte	0x02, 0x03, 0x00, 0x00, 0x02, 0x06, 0x01, 0x00, 0x04, 0x0b, 0x08, 0x00, 0x09, 0x00, 0x00, 0x00
        /*0020*/ 	.byte	0x00, 0x00, 0x00, 0x00


//--------------------- .nv.info._Z28unique_globalid_2Darray_calcPi --------------------------
	.section	.nv.info._Z28unique_globalid_2Darray_calcPi,"",@"SHT_CUDA_INFO"
	.sectionflags	@""
	.align	4


	//----- nvinfo : EIATTR_CUDA_API_VERSION
	.align		4
        /*0000*/ 	.byte	0x04, 0x37
        /*0002*/ 	.short	(.L_9 - .L_8)
.L_8:
        /*0004*/ 	.word	0x00000082


	//----- nvinfo : EIATTR_KPARAM_INFO
	.align		4
.L_9:
        /*0008*/ 	.byte	0x04, 0x17
        /*000a*/ 	.short	(.L_11 - .L_10)
.L_10:
        /*000c*/ 	.word	0x00000000
        /*0010*/ 	.short	0x0000
        /*0012*/ 	.short	0x0000
        /*0014*/ 	.byte	0x00, 0xf5, 0x21, 0x00


	//----- nvinfo : EIATTR_SPARSE_MMA_MASK
	.align		4
.L_11:
        /*0018*/ 	.byte	0x03, 0x50
        /*001a*/ 	.short	0x0000


	//----- nvinfo : EIATTR_MAXREG_COUNT
	.align		4
        /*001c*/ 	.byte	0x03, 0x1b
        /*001e*/ 	.short	0x00ff


	//----- nvinfo : EIATTR_EXTERNS
	.align		4
        /*0020*/ 	.byte	0x04, 0x0f
        /*0022*/ 	.short	(.L_13 - .L_12)


	//   ....[0]....
	.align		4
.L_12:
        /*0024*/ 	.word	index@(vprintf)


	//----- nvinfo : EIATTR_MERCURY_ISA_VERSION
	.align		4
.L_13:
        /*0028*/ 	.byte	0x03, 0x5f
        /*002a*/ 	.short	0x0101


	//----- nvinfo : EIATTR_VRC_CTA_INIT_COUNT
	.align		4
        /*002c*/ 	.byte	0x02, 0x4a
	.zero		1
	.zero		1


	//----- nvinfo : EIATTR_SYSCALL_OFFSETS
	.align		4
        /*0030*/ 	.byte	0x04, 0x46
        /*0032*/ 	.short	(.L_15 - .L_14)


	//   ....[0]....
.L_14:
        /*0034*/ 	.word	0x000001f0


	//   ....[1]....
        /*0038*/ 	.word	0x000002c0


	//----- nvinfo : EIATTR_EXIT_INSTR_OFFSETS
	.align		4
.L_15:
        /*003c*/ 	.byte	0x04, 0x1c
        /*003e*/ 	.short	(.L_17 - .L_16)


	//   ....[0]....
.L_16:
        /*0040*/ 	.word	0x000002d0


	//----- nvinfo : EIATTR_CBANK_PARAM_SIZE
	.align		4
.L_17:
        /*0044*/ 	.byte	0x03, 0x19
        /*0046*/ 	.short	0x0008


	//----- nvinfo : EIATTR_PARAM_CBANK
	.align		4
        /*0048*/ 	.byte	0x04, 0x0a
        /*004a*/ 	.short	(.L_19 - .L_18)
	.align		4
.L_18:
        /*004c*/ 	.word	index@(.nv.constant0._Z28unique_globalid_2Darray_calcPi)
        /*0050*/ 	.short	0x0380
        /*0052*/ 	.short	0x0008


	//----- nvinfo : EIATTR_SW_WAR
	.align		4
.L_19:
        /*0054*/ 	.byte	0x04, 0x36
        /*0056*/ 	.short	(.L_21 - .L_20)
.L_20:
        /*0058*/ 	.word	0x00000008
.L_21:


//--------------------- .nv.callgraph             --------------------------
	.section	.nv.callgraph,"",@"SHT_CUDA_CALLGRAPH"
	.align	4
	.sectionentsize	8
	.align		4
        /*0000*/ 	.word	0x00000000
	.align		4
        /*0004*/ 	.word	0xffffffff
	.align		4
        /*0008*/ 	.word	index@(_Z28unique_globalid_2Darray_calcPi)
	.align		4
        /*000c*/ 	.word	index@(vprintf)
	.align		4
        /*0010*/ 	.word	0x00000000
	.align		4
        /*0014*/ 	.word	0xfffffffe
	.align		4
        /*0018*/ 	.word	0x00000000
	.align		4
        /*001c*/ 	.word	0xfffffffd
	.align		4
        /*0020*/ 	.word	0x00000000
	.align		4
        /*0024*/ 	.word	0xfffffffc


//--------------------- .nv.constant4             --------------------------
	.section	.nv.constant4,"a",@progbits
	.align	8
	.align		8
.nv.constant4:
        /*0000*/ 	.dword	vprintf
	.align		8
        /*0008*/ 	.dword	$str
	.align		8
        /*0010*/ 	.dword	$str$1


//--------------------- .text._Z28unique_globalid_2Darray_calcPi --------------------------
	.section	.text._Z28unique_globalid_2Darray_calcPi,"ax",@progbits
	.align	128
        .global         _Z28unique_globalid_2Darray_calcPi
        .type           _Z28unique_globalid_2Darray_calcPi,@function
        .size           _Z28unique_globalid_2Darray_calcPi,(.L_x_3 - _Z28unique_globalid_2Darray_calcPi)
        .other          _Z28unique_globalid_2Darray_calcPi,@"STO_CUDA_ENTRY STV_DEFAULT"
_Z28unique_globalid_2Darray_calcPi:
.text._Z28unique_globalid_2Darray_calcPi:
[----:B------:R-:W0:Y:S01]  /*0000*/  LDC R1, c[0x0][0x37c] ;  /* 0x0000df00ff017b82 */ /* 0x000e220000000800 */
[----:B------:R-:W1:Y:S01]  /*0010*/  S2R R10, SR_CTAID.Y ;  /* 0x00000000000a7919 */ /* 0x000e620000002600 */
[----:B------:R-:W2:Y:S01]  /*0020*/  LDCU UR5, c[0x0][0x2fc] ;  /* 0x00005f80ff0577ac */ /* 0x000ea20008000800 */
[----:B0-----:R-:W-:Y:S01]  /*0030*/  IADD3 R1, PT, PT, R1, -0x18, RZ ;  /* 0xffffffe801017810 */ /* 0x001fe20007ffe0ff */
[----:B------:R-:W0:Y:S01]  /*0040*/  S2R R16, SR_TID.Y ;  /* 0x0000000000107919 */ /* 0x000e220000002200 */
[----:B------:R-:W3:Y:S01]  /*0050*/  LDCU UR6, c[0x0][0x360] ;  /* 0x00006c00ff0677ac */ /* 0x000ee20008000800 */
[----:B------:R-:W-:Y:S01]  /*0060*/  MOV R2, 0x0 ;  /* 0x0000000000027802 */ /* 0x000fe20000000f00 */
[----:B------:R-:W0:Y:S01]  /*0070*/  S2R R3, SR_TID.X ;  /* 0x0000000000037919 */ /* 0x000e220000002100 */
[----:B------:R-:W3:Y:S02]  /*0080*/  LDCU UR4, c[0x0][0x364] ;  /* 0x00006c80ff0477ac */ /* 0x000ee40008000800 */
[----:B------:R4:W2:Y:S01]  /*0090*/  LDC.64 R8, c[0x4][R2] ;  /* 0x0100000002087b82 */ /* 0x0008a20000000a00 */
[----:B------:R-:W5:Y:S01]  /*00a0*/  S2R R12, SR_CTAID.X ;  /* 0x00000000000c7919 */ /* 0x000f620000002500 */
[----:B------:R-:W1:Y:S01]  /*00b0*/  LDCU UR7, c[0x0][0x374] ;  /* 0x00006e80ff0777ac */ /* 0x000e620008000800 */
[----:B------:R-:W0:Y:S01]  /*00c0*/  LDCU.64 UR36, c[0x0][0x358] ;  /* 0x00006b00ff2477ac */ /* 0x000e220008000a00 */
[----:B---3--:R-:W-:Y:S01]  /*00d0*/  UIMAD UR4, UR6, UR4, URZ ;  /* 0x00000004060472a4 */ /* 0x008fe2000f8e02ff */
[----:B-1----:R-:W-:-:S05]  /*00e0*/  IMAD R11, R10, UR7, RZ ;  /* 0x000000070a0b7c24 */ /* 0x002fca000f8e02ff */
[----:B------:R-:W-:Y:S02]  /*00f0*/  IMAD R11, R11, UR4, RZ ;  /* 0x000000040b0b7c24 */ /* 0x000fe4000f8e02ff */
[----:B0-----:R-:W-:-:S03]  /*0100*/  IMAD R16, R16, UR6, R3 ;  /* 0x0000000610107c24 */ /* 0x001fc6000f8e0203 */
[----:B------:R4:W-:Y:S01]  /*0110*/  STL.64 [R1], R10 ;  /* 0x0000000a01007387 */ /* 0x0009e20000100a00 */
[----:B------:R-:W0:Y:S01]  /*0120*/  LDCU.64 UR6, c[0x4][0x8] ;  /* 0x01000100ff0677ac */ /* 0x000e220008000a00 */
[----:B-----5:R-:W-:Y:S01]  /*0130*/  IMAD R13, R12, UR4, RZ ;  /* 0x000000040c0d7c24 */ /* 0x020fe2000f8e02ff */
[----:B------:R-:W1:Y:S04]  /*0140*/  LDCU UR4, c[0x0][0x2f8] ;  /* 0x00005f00ff0477ac */ /* 0x000e680008000800 */
[----:B------:R-:W-:Y:S01]  /*0150*/  IADD3 R17, PT, PT, R11, R16, R13 ;  /* 0x000000100b117210 */ /* 0x000fe20007ffe00d */
[----:B------:R4:W-:Y:S04]  /*0160*/  STL.64 [R1+0x8], R12 ;  /* 0x0000080c01007387 */ /* 0x0009e80000100a00 */
[----:B------:R4:W-:Y:S01]  /*0170*/  STL.64 [R1+0x10], R16 ;  /* 0x0000101001007387 */ /* 0x0009e20000100a00 */
[----:B0-----:R-:W-:Y:S01]  /*0180*/  IMAD.U32 R4, RZ, RZ, UR6 ;  /* 0x00000006ff047e24 */ /* 0x001fe2000f8e00ff */
[----:B------:R-:W-:-:S02]  /*0190*/  MOV R5, UR7 ;  /* 0x0000000700057c02 */ /* 0x000fc40008000f00 */
[----:B-1----:R-:W-:-:S04]  /*01a0*/  IADD3 R18, P0, PT, R1, UR4, RZ ;  /* 0x0000000401127c10 */ /* 0x002fc8000ff1e0ff */
[----:B--2---:R-:W-:Y:S01]  /*01b0*/  IADD3.X R19, PT, PT, RZ, UR5, RZ, P0, !PT ;  /* 0x00000005ff137c10 */ /* 0x004fe200087fe4ff */
[----:B------:R-:W-:-:S03]  /*01c0*/  IMAD.MOV.U32 R6, RZ, RZ, R18 ;  /* 0x000000ffff067224 */ /* 0x000fc600078e0012 */
[----:B----4-:R-:W-:-:S07]  /*01d0*/  MOV R7, R19 ;  /* 0x0000001300077202 */ /* 0x010fce0000000f00 */
[----:B------:R-:W-:-:S07]  /*01e0*/  LEPC R20, `(.L_x_0) ;  /* 0x000000001014794e */ /* 0x000fce0000000000 */
[----:B------:R-:W-:Y:S05]  /*01f0*/  CALL.ABS.NOINC R8 ;  /* 0x0000000008007343 */ /* 0x000fea0003c00000 */
.L_x_0:
[----:B------:R-:W0:Y:S01]  /*0200*/  LDC.64 R8, c[0x0][0x380] ;  /* 0x0000e000ff087b82 */ /* 0x000e220000000a00 */
[----:B------:R-:W-:Y:S01]  /*0210*/  IMAD.MOV.U32 R10, RZ, RZ, R17 ;  /* 0x000000ffff0a7224 */ /* 0x000fe200078e0011 */
[----:B------:R-:W1:Y:S01]  /*0220*/  LDCU.64 UR4, c[0x4][0x10] ;  /* 0x01000200ff0477ac */ /* 0x000e620008000a00 */
[----:B0-----:R-:W-:-:S05]  /*0230*/  IMAD.WIDE R8, R17, 0x4, R8 ;  /* 0x0000000411087825 */ /* 0x001fca00078e0208 */
[----:B------:R-:W2:Y:S01]  /*0240*/  LDG.E R11, desc[UR36][R8.64] ;  /* 0x00000024080b7981 */ /* 0x000ea2000c1e1900 */
[----:B------:R-:W0:Y:S01]  /*0250*/  LDC.64 R2, c[0x4][R2] ;  /* 0x0100000002027b82 */ /* 0x000e220000000a00 */
[----:B-1----:R-:W-:Y:S01]  /*0260*/  MOV R4, UR4 ;  /* 0x0000000400047c02 */ /* 0x002fe20008000f00 */
[----:B------:R-:W-:Y:S01]  /*0270*/  IMAD.U32 R5, RZ, RZ, UR5 ;  /* 0x00000005ff057e24 */ /* 0x000fe2000f8e00ff */
[----:B------:R-:W-:Y:S01]  /*0280*/  MOV R6, R18 ;  /* 0x0000001200067202 */ /* 0x000fe20000000f00 */
[----:B------:R-:W-:Y:S01]  /*0290*/  IMAD.MOV.U32 R7, RZ, RZ, R19 ;  /* 0x000000ffff077224 */ /* 0x000fe200078e0013 */
[----:B0-2---:R1:W-:Y:S06]  /*02a0*/  STL.64 [R1], R10 ;  /* 0x0000000a01007387 */ /* 0x0053ec0000100a00 */
[----:B------:R-:W-:-:S07]  /*02b0*/  LEPC R20, `(.L_x_1) ;  /* 0x000000001014794e */ /* 0x000fce0000000000 */
[----:B-1----:R-:W-:Y:S05]  /*02c0*/  CALL.ABS.NOINC R2 ;  /* 0x0000000002007343 */ /* 0x002fea0003c00000 */
.L_x_1:
[----:B------:R-:W-:Y:S05]  /*02d0*/  EXIT ;  /* 0x000000000000794d */ /* 0x000fea0003800000 */
.L_x_2:
[----:B------:R-:W-:-:S00]  /*02e0*/  BRA `(.L_x_2) ;  /* 0xfffffffc00fc7947 */ /* 0x000fc0000383ffff */
[----:B------:R-:W-:-:S00]  /*02f0*/  NOP ;  /* 0x0000000000007918 */ /* 0x000fc00000000000 */
        /* <DEDUP_REMOVED lines=8> */
.L_x_3:


//--------------------- .nv.global.init           --------------------------
	.section	.nv.global.init,"aw",@progbits
.nv.global.init:
	.type		$str$1,@object
	.size		$str$1,($str - $str$1)
$str$1:
        /*0000*/ 	.byte	0x76, 0x61, 0x6c, 0x75, 0x65, 0x20, 0x6f, 0x66, 0x20, 0x74, 0x68, 0x65, 0x20, 0x61, 0x72, 0x72
        /*0010*/ 	.byte	0x61, 0x79, 0x20, 0x61, 0x74, 0x20, 0x69, 0x6e, 0x64, 0x65, 0x78, 0x20, 0x25, 0x64, 0x20, 0x69
        /*0020*/ 	.byte	0x73, 0x20, 0x25, 0x64, 0x0a, 0x00
	.type		$str,@object
	.size		$str,(.L_0 - $str)
$str:
        /*0026*/ 	.byte	0x6e, 0x72, 0x6f, 0x77, 0x73, 0x5f, 0x74, 0x6f, 0x5f, 0x73, 0x6b, 0x69, 0x70, 0x3a, 0x20, 0x25
        /*0036*/ 	.byte	0x64, 0x2c, 0x20, 0x6e, 0x5f, 0x69, 0x6e, 0x64, 0x5f, 0x66, 0x6f, 0x72, 0x5f, 0x73, 0x6b, 0x69
        /*0046*/ 	.byte	0x70, 0x70, 0x65, 0x64, 0x5f, 0x72, 0x6f, 0x77, 0x73, 0x3a, 0x20, 0x25, 0x64, 0x2c, 0x20, 0x6e
        /*0056*/ 	.byte	0x62, 0x6c, 0x6f, 0x63, 0x6b, 0x73, 0x5f, 0x74, 0x6f, 0x5f, 0x73, 0x6b, 0x69, 0x70, 0x5f, 0x65
        /*0066*/ 	.byte	0x61, 0x63, 0x68, 0x72, 0x6f, 0x77, 0x3a, 0x20, 0x25, 0x64, 0x2c, 0x20, 0x6e, 0x5f, 0x69, 0x6e
        /*0076*/ 	.byte	0x64, 0x5f, 0x66, 0x6f, 0x72, 0x5f, 0x73, 0x6b, 0x69, 0x70, 0x70, 0x65, 0x64, 0x5f, 0x62, 0x6c
        /*0086*/ 	.byte	0x6f, 0x63, 0x6b, 0x73, 0x3a, 0x20, 0x25, 0x64, 0x2c, 0x20, 0x6c, 0x6f, 0x63, 0x61, 0x6c, 0x5f
        /*0096*/ 	.byte	0x74, 0x68, 0x72, 0x65, 0x61, 0x64, 0x69, 0x64, 0x3a, 0x20, 0x25, 0x64, 0x2c, 0x20, 0x67, 0x69
        /*00a6*/ 	.byte	0x64, 0x3a, 0x20, 0x25, 0x64, 0x0a, 0x00
.L_0:


//--------------------- .nv.shared.reserved.0     --------------------------
	.section	.nv.shared.reserved.0,"aw",@nobits
	.weak		__nv_reservedSMEM_offset_0_alias
	.size		__nv_reservedSMEM_offset_0_alias, 0, 64
	.other		__nv_reservedSMEM_offset_0_alias,@"STO_CUDA_RESERVED_SHARED STV_DEFAULT"
__nv_reservedSMEM_offset_0_alias:
	.zero		0
	.zero		64


//--------------------- .nv.constant0._Z28unique_globalid_2Darray_calcPi --------------------------
	.section	.nv.constant0._Z28unique_globalid_2Darray_calcPi,"a",@progbits
	.sectionflags	@""
	.align	4
.nv.constant0._Z28unique_globalid_2Darray_calcPi:
	.zero		904


//--------------------- SYMBOLS --------------------------

	.type		.nv.reservedSmem.offset0,@object
	.size		.nv.reservedSmem.offset0,0x4
	.type		vprintf,@function
